//
// Generated by NVIDIA NVVM Compiler
//
// Compiler Build ID: CL-36424714
// Cuda compilation tools, release 13.0, V13.0.88
// Based on NVVM 20.0.0
//

.version 9.0
.target sm_100
.address_size 64

	// .globl	_ZN3cub18CUB_300001_SM_10006detail11EmptyKernelIvEEvv
.global .align 4 .b8 precalc_xorwow_matrix[102400];
.global .align 4 .b8 precalc_xorwow_offset_matrix[102400];
.global .align 4 .b8 mrg32k3aM1[2304];
.global .align 4 .b8 mrg32k3aM2[2304];
.global .align 4 .b8 mrg32k3aM1SubSeq[2016];
.global .align 4 .b8 mrg32k3aM2SubSeq[2016];
.global .align 4 .b8 mrg32k3aM1Seq[2304];
.global .align 4 .b8 mrg32k3aM2Seq[2304];
.const .align 8 .b8 __cr_lgamma_table[72];
.global .align 1 .b8 _ZN40_INTERNAL_913e008d_4_k_cu_a9ad009a_883164cuda3std3__45__cpo5beginE[1];
.global .align 1 .b8 _ZN40_INTERNAL_913e008d_4_k_cu_a9ad009a_883164cuda3std3__45__cpo3endE[1];
.global .align 1 .b8 _ZN40_INTERNAL_913e008d_4_k_cu_a9ad009a_883164cuda3std3__45__cpo6cbeginE[1];
.global .align 1 .b8 _ZN40_INTERNAL_913e008d_4_k_cu_a9ad009a_883164cuda3std3__45__cpo4cendE[1];
.global .align 1 .b8 _ZN40_INTERNAL_913e008d_4_k_cu_a9ad009a_883164cuda3std3__45__cpo6rbeginE[1];
.global .align 1 .b8 _ZN40_INTERNAL_913e008d_4_k_cu_a9ad009a_883164cuda3std3__45__cpo4rendE[1];
.global .align 1 .b8 _ZN40_INTERNAL_913e008d_4_k_cu_a9ad009a_883164cuda3std3__45__cpo7crbeginE[1];
.global .align 1 .b8 _ZN40_INTERNAL_913e008d_4_k_cu_a9ad009a_883164cuda3std3__45__cpo5crendE[1];
.global .align 1 .b8 _ZN40_INTERNAL_913e008d_4_k_cu_a9ad009a_883164cuda3std3__442_GLOBAL__N__913e008d_4_k_cu_a9ad009a_883166ignoreE[1];
.global .align 1 .b8 _ZN40_INTERNAL_913e008d_4_k_cu_a9ad009a_883164cuda3std3__419piecewise_constructE[1];
.global .align 1 .b8 _ZN40_INTERNAL_913e008d_4_k_cu_a9ad009a_883164cuda3std3__48in_placeE[1];
.global .align 1 .b8 _ZN40_INTERNAL_913e008d_4_k_cu_a9ad009a_883164cuda3std3__420unreachable_sentinelE[1];
.global .align 1 .b8 _ZN40_INTERNAL_913e008d_4_k_cu_a9ad009a_883164cuda3std3__47nulloptE[1];
.global .align 1 .b8 _ZN40_INTERNAL_913e008d_4_k_cu_a9ad009a_883164cuda3std3__48unexpectE[1];
.global .align 1 .b8 _ZN40_INTERNAL_913e008d_4_k_cu_a9ad009a_883164cuda3std6ranges3__45__cpo4swapE[1];
.global .align 1 .b8 _ZN40_INTERNAL_913e008d_4_k_cu_a9ad009a_883164cuda3std6ranges3__45__cpo9iter_moveE[1];
.global .align 1 .b8 _ZN40_INTERNAL_913e008d_4_k_cu_a9ad009a_883164cuda3std6ranges3__45__cpo5beginE[1];
.global .align 1 .b8 _ZN40_INTERNAL_913e008d_4_k_cu_a9ad009a_883164cuda3std6ranges3__45__cpo3endE[1];
.global .align 1 .b8 _ZN40_INTERNAL_913e008d_4_k_cu_a9ad009a_883164cuda3std6ranges3__45__cpo6cbeginE[1];
.global .align 1 .b8 _ZN40_INTERNAL_913e008d_4_k_cu_a9ad009a_883164cuda3std6ranges3__45__cpo4cendE[1];
.global .align 1 .b8 _ZN40_INTERNAL_913e008d_4_k_cu_a9ad009a_883164cuda3std6ranges3__45__cpo7advanceE[1];
.global .align 1 .b8 _ZN40_INTERNAL_913e008d_4_k_cu_a9ad009a_883164cuda3std6ranges3__45__cpo9iter_swapE[1];
.global .align 1 .b8 _ZN40_INTERNAL_913e008d_4_k_cu_a9ad009a_883164cuda3std6ranges3__45__cpo4nextE[1];
.global .align 1 .b8 _ZN40_INTERNAL_913e008d_4_k_cu_a9ad009a_883164cuda3std6ranges3__45__cpo4prevE[1];
.global .align 1 .b8 _ZN40_INTERNAL_913e008d_4_k_cu_a9ad009a_883164cuda3std6ranges3__45__cpo4dataE[1];
.global .align 1 .b8 _ZN40_INTERNAL_913e008d_4_k_cu_a9ad009a_883164cuda3std6ranges3__45__cpo5cdataE[1];
.global .align 1 .b8 _ZN40_INTERNAL_913e008d_4_k_cu_a9ad009a_883164cuda3std6ranges3__45__cpo4sizeE[1];
.global .align 1 .b8 _ZN40_INTERNAL_913e008d_4_k_cu_a9ad009a_883164cuda3std6ranges3__45__cpo5ssizeE[1];
.global .align 1 .b8 _ZN40_INTERNAL_913e008d_4_k_cu_a9ad009a_883164cuda3std6ranges3__45__cpo8distanceE[1];
.global .align 1 .b8 _ZN40_INTERNAL_913e008d_4_k_cu_a9ad009a_883166thrust24THRUST_300001_SM_1000_NS8cuda_cub3parE[1];
.global .align 1 .b8 _ZN40_INTERNAL_913e008d_4_k_cu_a9ad009a_883166thrust24THRUST_300001_SM_1000_NS8cuda_cub10par_nosyncE[1];
.global .align 1 .b8 _ZN40_INTERNAL_913e008d_4_k_cu_a9ad009a_883166thrust24THRUST_300001_SM_1000_NS6system6detail10sequential3seqE[1];
.global .align 1 .b8 _ZN40_INTERNAL_913e008d_4_k_cu_a9ad009a_883166thrust24THRUST_300001_SM_1000_NS6system3cpp3parE[1];
.global .align 1 .b8 _ZN40_INTERNAL_913e008d_4_k_cu_a9ad009a_883166thrust24THRUST_300001_SM_1000_NS12placeholders2_1E[1];
.global .align 1 .b8 _ZN40_INTERNAL_913e008d_4_k_cu_a9ad009a_883166thrust24THRUST_300001_SM_1000_NS12placeholders2_2E[1];
.global .align 1 .b8 _ZN40_INTERNAL_913e008d_4_k_cu_a9ad009a_883166thrust24THRUST_300001_SM_1000_NS12placeholders2_3E[1];
.global .align 1 .b8 _ZN40_INTERNAL_913e008d_4_k_cu_a9ad009a_883166thrust24THRUST_300001_SM_1000_NS12placeholders2_4E[1];
.global .align 1 .b8 _ZN40_INTERNAL_913e008d_4_k_cu_a9ad009a_883166thrust24THRUST_300001_SM_1000_NS12placeholders2_5E[1];
.global .align 1 .b8 _ZN40_INTERNAL_913e008d_4_k_cu_a9ad009a_883166thrust24THRUST_300001_SM_1000_NS12placeholders2_6E[1];
.global .align 1 .b8 _ZN40_INTERNAL_913e008d_4_k_cu_a9ad009a_883166thrust24THRUST_300001_SM_1000_NS12placeholders2_7E[1];
.global .align 1 .b8 _ZN40_INTERNAL_913e008d_4_k_cu_a9ad009a_883166thrust24THRUST_300001_SM_1000_NS12placeholders2_8E[1];
.global .align 1 .b8 _ZN40_INTERNAL_913e008d_4_k_cu_a9ad009a_883166thrust24THRUST_300001_SM_1000_NS12placeholders2_9E[1];
.global .align 1 .b8 _ZN40_INTERNAL_913e008d_4_k_cu_a9ad009a_883166thrust24THRUST_300001_SM_1000_NS12placeholders3_10E[1];
.global .align 1 .b8 _ZN40_INTERNAL_913e008d_4_k_cu_a9ad009a_883166thrust24THRUST_300001_SM_1000_NS3seqE[1];
.global .align 1 .b8 _ZN40_INTERNAL_913e008d_4_k_cu_a9ad009a_883166thrust24THRUST_300001_SM_1000_NS6deviceE[1];

.visible .entry _ZN3cub18CUB_300001_SM_10006detail11EmptyKernelIvEEvv()
{


	ret;

}


// ===== COMPILED SASS (sm_100) =====

	.target	sm_100

	.elftype	@"ET_EXEC"


//--------------------- .note.nv.tkinfo           --------------------------
	.section	.note.nv.tkinfo,"",@"SHT_NOTE"
	.sectionflags	@"SHF_NOTE_NV_TKINFO"
	.tkinfo
        /*0018*/ 	.word	0x00000002
        /*0030*/ 	.string	""
        /*0030*/ 	.string	"ptxas"
        /*0030*/ 	.string	"Cuda compilation tools, release 13.0, V13.0.88"
        /*0030*/ 	.string	"Build cuda_13.0.r13.0/compiler.36424714_0"
        /*0030*/ 	.string	"-arch sm_100 -m 64 "



//--------------------- .note.nv.cuinfo           --------------------------
	.section	.note.nv.cuinfo,"",@"SHT_NOTE"
	.sectionflags	@"SHF_NOTE_NV_CUINFO"
        /*0018*/ 	.short	0x0002
        /*001a*/ 	.short	0x0064
        /*001c*/ 	.short	0x0082
	.zero		2


//--------------------- .nv.info                  --------------------------
	.section	.nv.info,"",@"SHT_CUDA_INFO"
	.align	4


	//----- nvinfo : EIATTR_REGCOUNT
	.align		4
        /*0000*/ 	.byte	0x04, 0x2f
        /*0002*/ 	.short	(.L_55 - .L_54)
	.align		4
.L_54:
        /*0004*/ 	.word	index@(_ZN3cub18CUB_300001_SM_10006detail11EmptyKernelIvEEvv)
        /*0008*/ 	.word	0x00000004


	//----- nvinfo : EIATTR_FRAME_SIZE
	.align		4
.L_55:
        /*000c*/ 	.byte	0x04, 0x11
        /*000e*/ 	.short	(.L_57 - .L_56)
	.align		4
.L_56:
        /*0010*/ 	.word	index@(_ZN3cub18CUB_300001_SM_10006detail11EmptyKernelIvEEvv)
        /*0014*/ 	.word	0x00000000


	//----- nvinfo : EIATTR_MIN_STACK_SIZE
	.align		4
.L_57:
        /*0018*/ 	.byte	0x04, 0x12
        /*001a*/ 	.short	(.L_59 - .L_58)
	.align		4
.L_58:
        /*001c*/ 	.word	index@(_ZN3cub18CUB_300001_SM_10006detail11EmptyKernelIvEEvv)
        /*0020*/ 	.word	0x00000000
.L_59:


//--------------------- .nv.compat                --------------------------
	.section	.nv.compat,"",@"SHT_CUDA_COMPAT_INFO"
	.align	4
        /*0000*/ 	.byte	0x02, 0x09, 0x00, 0x00, 0x02, 0x02, 0x01, 0x00, 0x02, 0x05, 0x05, 0x00, 0x03, 0x07, 0x01, 0x01
        /*0010*/ 	.byte	0x02, 0x03, 0x00, 0x00, 0x02, 0x06, 0x01, 0x00, 0x04, 0x0b, 0x08, 0x00, 0x09, 0x00, 0x00, 0x00
        /*0020*/ 	.byte	0x00, 0x00, 0x00, 0x00


//--------------------- .nv.info._ZN3cub18CUB_300001_SM_10006detail11EmptyKernelIvEEvv --------------------------
	.section	.nv.info._ZN3cub18CUB_300001_SM_10006detail11EmptyKernelIvEEvv,"",@"SHT_CUDA_INFO"
	.sectionflags	@""
	.align	4


	//----- nvinfo : EIATTR_CUDA_API_VERSION
	.align		4
        /*0000*/ 	.byte	0x04, 0x37
        /*0002*/ 	.short	(.L_61 - .L_60)
.L_60:
        /*0004*/ 	.word	0x00000082


	//----- nvinfo : EIATTR_SPARSE_MMA_MASK
	.align		4
.L_61:
        /*0008*/ 	.byte	0x03, 0x50
        /*000a*/ 	.short	0x0000


	//----- nvinfo : EIATTR_MAXREG_COUNT
	.align		4
        /*000c*/ 	.byte	0x03, 0x1b
        /*000e*/ 	.short	0x00ff


	//----- nvinfo : EIATTR_MERCURY_ISA_VERSION
	.align		4
        /*0010*/ 	.byte	0x03, 0x5f
        /*0012*/ 	.short	0x0101


	//----- nvinfo : EIATTR_VRC_CTA_INIT_COUNT
	.align		4
        /*0014*/ 	.byte	0x02, 0x4a
	.zero		1
	.zero		1


	//----- nvinfo : EIATTR_EXIT_INSTR_OFFSETS
	.align		4
        /*0018*/ 	.byte	0x04, 0x1c
        /*001a*/ 	.short	(.L_63 - .L_62)


	//   ....[0]....
.L_62:
        /*001c*/ 	.word	0x00000010


	//----- nvinfo : EIATTR_SW_WAR
	.align		4
.L_63:
        /*0020*/ 	.byte	0x04, 0x36
        /*0022*/ 	.short	(.L_65 - .L_64)
.L_64:
        /*0024*/ 	.word	0x00000008
.L_65:


//--------------------- .nv.callgraph             --------------------------
	.section	.nv.callgraph,"",@"SHT_CUDA_CALLGRAPH"
	.align	4
	.sectionentsize	8
	.align		4
        /*0000*/ 	.word	0x00000000
	.align		4
        /*0004*/ 	.word	0xffffffff
	.align		4
        /*0008*/ 	.word	0x00000000
	.align		4
        /*000c*/ 	.word	0xfffffffe
	.align		4
        /*0010*/ 	.word	0x00000000
	.align		4
        /*0014*/ 	.word	0xfffffffd
	.align		4
        /*0018*/ 	.word	0x00000000
	.align		4
        /*001c*/ 	.word	0xfffffffc


//--------------------- .nv.constant4             --------------------------
	.section	.nv.constant4,"a",@progbits
	.align	8
	.align		8
.nv.constant4:
        /*0000*/ 	.dword	precalc_xorwow_matrix
	.align		8
        /*0008*/ 	.dword	precalc_xorwow_offset_matrix
	.align		8
        /*0010*/ 	.dword	mrg32k3aM1
	.align		8
        /*0018*/ 	.dword	mrg32k3aM2
	.align		8
        /*0020*/ 	.dword	mrg32k3aM1SubSeq
	.align		8
        /*0028*/ 	.dword	mrg32k3aM2SubSeq
	.align		8
        /*0030*/ 	.dword	mrg32k3aM1Seq
	.align		8
        /*0038*/ 	.dword	mrg32k3aM2Seq
	.align		8
        /*0040*/ 	.dword	_ZN40_INTERNAL_913e008d_4_k_cu_a9ad009a_887214cuda3std3__45__cpo5beginE
	.align		8
        /*0048*/ 	.dword	_ZN40_INTERNAL_913e008d_4_k_cu_a9ad009a_887214cuda3std3__45__cpo3endE
	.align		8
        /*0050*/ 	.dword	_ZN40_INTERNAL_913e008d_4_k_cu_a9ad009a_887214cuda3std3__45__cpo6cbeginE
	.align		8
        /*0058*/ 	.dword	_ZN40_INTERNAL_913e008d_4_k_cu_a9ad009a_887214cuda3std3__45__cpo4cendE
	.align		8
        /*0060*/ 	.dword	_ZN40_INTERNAL_913e008d_4_k_cu_a9ad009a_887214cuda3std3__45__cpo6rbeginE
	.align		8
        /*0068*/ 	.dword	_ZN40_INTERNAL_913e008d_4_k_cu_a9ad009a_887214cuda3std3__45__cpo4rendE
	.align		8
        /*0070*/ 	.dword	_ZN40_INTERNAL_913e008d_4_k_cu_a9ad009a_887214cuda3std3__45__cpo7crbeginE
	.align		8
        /*0078*/ 	.dword	_ZN40_INTERNAL_913e008d_4_k_cu_a9ad009a_887214cuda3std3__45__cpo5crendE
	.align		8
        /*0080*/ 	.dword	_ZN40_INTERNAL_913e008d_4_k_cu_a9ad009a_887214cuda3std3__442_GLOBAL__N__913e008d_4_k_cu_a9ad009a_887216ignoreE
	.align		8
        /*0088*/ 	.dword	_ZN40_INTERNAL_913e008d_4_k_cu_a9ad009a_887214cuda3std3__419piecewise_constructE
	.align		8
        /*0090*/ 	.dword	_ZN40_INTERNAL_913e008d_4_k_cu_a9ad009a_887214cuda3std3__48in_placeE
	.align		8
        /*0098*/ 	.dword	_ZN40_INTERNAL_913e008d_4_k_cu_a9ad009a_887214cuda3std3__420unreachable_sentinelE
	.align		8
        /*00a0*/ 	.dword	_ZN40_INTERNAL_913e008d_4_k_cu_a9ad009a_887214cuda3std3__47nulloptE
	.align		8
        /*00a8*/ 	.dword	_ZN40_INTERNAL_913e008d_4_k_cu_a9ad009a_887214cuda3std3__48unexpectE
	.align		8
        /*00b0*/ 	.dword	_ZN40_INTERNAL_913e008d_4_k_cu_a9ad009a_887214cuda3std6ranges3__45__cpo4swapE
	.align		8
        /*00b8*/ 	.dword	_ZN40_INTERNAL_913e008d_4_k_cu_a9ad009a_887214cuda3std6ranges3__45__cpo9iter_moveE
	.align		8
        /*00c0*/ 	.dword	_ZN40_INTERNAL_913e008d_4_k_cu_a9ad009a_887214cuda3std6ranges3__45__cpo5beginE
	.align		8
        /*00c8*/ 	.dword	_ZN40_INTERNAL_913e008d_4_k_cu_a9ad009a_887214cuda3std6ranges3__45__cpo3endE
	.align		8
        /*00d0*/ 	.dword	_ZN40_INTERNAL_913e008d_4_k_cu_a9ad009a_887214cuda3std6ranges3__45__cpo6cbeginE
	.align		8
        /*00d8*/ 	.dword	_ZN40_INTERNAL_913e008d_4_k_cu_a9ad009a_887214cuda3std6ranges3__45__cpo4cendE
	.align		8
        /*00e0*/ 	.dword	_ZN40_INTERNAL_913e008d_4_k_cu_a9ad009a_887214cuda3std6ranges3__45__cpo7advanceE
	.align		8
        /*00e8*/ 	.dword	_ZN40_INTERNAL_913e008d_4_k_cu_a9ad009a_887214cuda3std6ranges3__45__cpo9iter_swapE
	.align		8
        /*00f0*/ 	.dword	_ZN40_INTERNAL_913e008d_4_k_cu_a9ad009a_887214cuda3std6ranges3__45__cpo4nextE
	.align		8
        /*00f8*/ 	.dword	_ZN40_INTERNAL_913e008d_4_k_cu_a9ad009a_887214cuda3std6ranges3__45__cpo4prevE
	.align		8
        /*0100*/ 	.dword	_ZN40_INTERNAL_913e008d_4_k_cu_a9ad009a_887214cuda3std6ranges3__45__cpo4dataE
	.align		8
        /*0108*/ 	.dword	_ZN40_INTERNAL_913e008d_4_k_cu_a9ad009a_887214cuda3std6ranges3__45__cpo5cdataE
	.align		8
        /*0110*/ 	.dword	_ZN40_INTERNAL_913e008d_4_k_cu_a9ad009a_887214cuda3std6ranges3__45__cpo4sizeE
	.align		8
        /*0118*/ 	.dword	_ZN40_INTERNAL_913e008d_4_k_cu_a9ad009a_887214cuda3std6ranges3__45__cpo5ssizeE
	.align		8
        /*0120*/ 	.dword	_ZN40_INTERNAL_913e008d_4_k_cu_a9ad009a_887214cuda3std6ranges3__45__cpo8distanceE
	.align		8
        /*0128*/ 	.dword	_ZN40_INTERNAL_913e008d_4_k_cu_a9ad009a_887216thrust24THRUST_300001_SM_1000_NS8cuda_cub3parE
	.align		8
        /*0130*/ 	.dword	_ZN40_INTERNAL_913e008d_4_k_cu_a9ad009a_887216thrust24THRUST_300001_SM_1000_NS8cuda_cub10par_nosyncE
	.align		8
        /*0138*/ 	.dword	_ZN40_INTERNAL_913e008d_4_k_cu_a9ad009a_887216thrust24THRUST_300001_SM_1000_NS6system6detail10sequential3seqE
	.align		8
        /*0140*/ 	.dword	_ZN40_INTERNAL_913e008d_4_k_cu_a9ad009a_887216thrust24THRUST_300001_SM_1000_NS6system3cpp3parE
	.align		8
        /*0148*/ 	.dword	_ZN40_INTERNAL_913e008d_4_k_cu_a9ad009a_887216thrust24THRUST_300001_SM_1000_NS12placeholders2_1E
	.align		8
        /*0150*/ 	.dword	_ZN40_INTERNAL_913e008d_4_k_cu_a9ad009a_887216thrust24THRUST_300001_SM_1000_NS12placeholders2_2E
	.align		8
        /*0158*/ 	.dword	_ZN40_INTERNAL_913e008d_4_k_cu_a9ad009a_887216thrust24THRUST_300001_SM_1000_NS12placeholders2_3E
	.align		8
        /*0160*/ 	.dword	_ZN40_INTERNAL_913e008d_4_k_cu_a9ad009a_887216thrust24THRUST_300001_SM_1000_NS12placeholders2_4E
	.align		8
        /*0168*/ 	.dword	_ZN40_INTERNAL_913e008d_4_k_cu_a9ad009a_887216thrust24THRUST_300001_SM_1000_NS12placeholders2_5E
	.align		8
        /*0170*/ 	.dword	_ZN40_INTERNAL_913e008d_4_k_cu_a9ad009a_887216thrust24THRUST_300001_SM_1000_NS12placeholders2_6E
	.align		8
        /*0178*/ 	.dword	_ZN40_INTERNAL_913e008d_4_k_cu_a9ad009a_887216thrust24THRUST_300001_SM_1000_NS12placeholders2_7E
	.align		8
        /*0180*/ 	.dword	_ZN40_INTERNAL_913e008d_4_k_cu_a9ad009a_887216thrust24THRUST_300001_SM_1000_NS12placeholders2_8E
	.align		8
        /*0188*/ 	.dword	_ZN40_INTERNAL_913e008d_4_k_cu_a9ad009a_887216thrust24THRUST_300001_SM_1000_NS12placeholders2_9E
	.align		8
        /*0190*/ 	.dword	_ZN40_INTERNAL_913e008d_4_k_cu_a9ad009a_887216thrust24THRUST_300001_SM_1000_NS12placeholders3_10E
	.align		8
        /*0198*/ 	.dword	_ZN40_INTERNAL_913e008d_4_k_cu_a9ad009a_887216thrust24THRUST_300001_SM_1000_NS3seqE
	.align		8
        /*01a0*/ 	.dword	_ZN40_INTERNAL_913e008d_4_k_cu_a9ad009a_887216thrust24THRUST_300001_SM_1000_NS6deviceE


//--------------------- .nv.constant3             --------------------------
	.section	.nv.constant3,"a",@progbits
	.align	8
.nv.constant3:
	.type		__cr_lgamma_table,@object
	.size		__cr_lgamma_table,(.L_8 - __cr_lgamma_table)
__cr_lgamma_table:
        /*0000*/ 	.byte	0x00, 0x00, 0x00, 0x00, 0x00, 0x00, 0x00, 0x00, 0x00, 0x00, 0x00, 0x00, 0x00, 0x00, 0x00, 0x00
        /*0010*/ 	.byte	0xef, 0x39, 0xfa, 0xfe, 0x42, 0x2e, 0xe6, 0x3f, 0x02, 0x20, 0x2a, 0xfa, 0x0b, 0xab, 0xfc, 0x3f
        /*0020*/ 	.byte	0xf9, 0x2c, 0x92, 0x7c, 0xa7, 0x6c, 0x09, 0x40, 0xc9, 0x79, 0x44, 0x3c, 0x64, 0x26, 0x13, 0x40
        /*0030*/ 	.byte	0xca, 0x01, 0xcf, 0x3a, 0x27, 0x51, 0x1a, 0x40, 0x30, 0xcc, 0x2d, 0xf3, 0xe1, 0x0c, 0x21, 0x40
        /*0040*/ 	.byte	0x0d, 0xb7, 0xfc, 0x82, 0x8e, 0x35, 0x25, 0x40
.L_8:


//--------------------- .text._ZN3cub18CUB_300001_SM_10006detail11EmptyKernelIvEEvv --------------------------
	.section	.text._ZN3cub18CUB_300001_SM_10006detail11EmptyKernelIvEEvv,"ax",@progbits
	.align	128
        .global         _ZN3cub18CUB_300001_SM_10006detail11EmptyKernelIvEEvv
        .type           _ZN3cub18CUB_300001_SM_10006detail11EmptyKernelIvEEvv,@function
        .size           _ZN3cub18CUB_300001_SM_10006detail11EmptyKernelIvEEvv,(.L_x_1 - _ZN3cub18CUB_300001_SM_10006detail11EmptyKernelIvEEvv)
        .other          _ZN3cub18CUB_300001_SM_10006detail11EmptyKernelIvEEvv,@"STO_CUDA_ENTRY STV_DEFAULT"
_ZN3cub18CUB_300001_SM_10006detail11EmptyKernelIvEEvv:
.text._ZN3cub18CUB_300001_SM_10006detail11EmptyKernelIvEEvv:
[----:B------:R-:W-:Y:S01]  /*0000*/  LDC R1, c[0x0][0x37c] ;  /* 0x0000df00ff017b82 */ /* 0x000fe20000000800 */
[----:B------:R-:W-:Y:S05]  /*0010*/  EXIT ;  /* 0x000000000000794d */ /* 0x000fea0003800000 */
.L_x_0:
[----:B------:R-:W-:-:S00]  /*0020*/  BRA `(.L_x_0) ;  /* 0xfffffffc00fc7947 */ /* 0x000fc0000383ffff */
[----:B------:R-:W-:-:S00]  /*0030*/  NOP ;  /* 0x0000000000007918 */ /* 0x000fc00000000000 */
        /* <DEDUP_REMOVED lines=12> */
.L_x_1:


//--------------------- .nv.global.init           --------------------------
	.section	.nv.global.init,"aw",@progbits
	.align	4
.nv.global.init:
	.type		mrg32k3aM1SubSeq,@object
	.size		mrg32k3aM1SubSeq,(mrg32k3aM2SubSeq - mrg32k3aM1SubSeq)
mrg32k3aM1SubSeq:
        /*0000*/ 	.byte	0x0b, 0xcc, 0xee, 0x04, 0x73, 0x29, 0x8b, 0x6f, 0xf6, 0x53, 0x03, 0xf6, 0x23, 0xf6, 0xea, 0xda
        /* <DEDUP_REMOVED lines=125> */
	.type		mrg32k3aM2SubSeq,@object
	.size		mrg32k3aM2SubSeq,(mrg32k3aM1 - mrg32k3aM2SubSeq)
mrg32k3aM2SubSeq:
        /* <DEDUP_REMOVED lines=126> */
	.type		mrg32k3aM1,@object
	.size		mrg32k3aM1,(mrg32k3aM1Seq - mrg32k3aM1)
mrg32k3aM1:
        /* <DEDUP_REMOVED lines=144> */
	.type		mrg32k3aM1Seq,@object
	.size		mrg32k3aM1Seq,(mrg32k3aM2 - mrg32k3aM1Seq)
mrg32k3aM1Seq:
        /* <DEDUP_REMOVED lines=144> */
	.type		mrg32k3aM2,@object
	.size		mrg32k3aM2,(mrg32k3aM2Seq - mrg32k3aM2)
mrg32k3aM2:
        /* <DEDUP_REMOVED lines=144> */
	.type		mrg32k3aM2Seq,@object
	.size		mrg32k3aM2Seq,(precalc_xorwow_matrix - mrg32k3aM2Seq)
mrg32k3aM2Seq:
        /* <DEDUP_REMOVED lines=144> */
	.type		precalc_xorwow_matrix,@object
	.size		precalc_xorwow_matrix,(precalc_xorwow_offset_matrix - precalc_xorwow_matrix)
precalc_xorwow_matrix:
        /* <DEDUP_REMOVED lines=6400> */
	.type		precalc_xorwow_offset_matrix,@object
	.size		precalc_xorwow_offset_matrix,(.L_1 - precalc_xorwow_offset_matrix)
precalc_xorwow_offset_matrix:
        /* <DEDUP_REMOVED lines=6400> */
.L_1:


//--------------------- .nv.shared.reserved.0     --------------------------
	.section	.nv.shared.reserved.0,"aw",@nobits
	.weak		__nv_reservedSMEM_offset_0_alias
	.size		__nv_reservedSMEM_offset_0_alias, 0, 64
	.other		__nv_reservedSMEM_offset_0_alias,@"STO_CUDA_RESERVED_SHARED STV_DEFAULT"
__nv_reservedSMEM_offset_0_alias:
	.zero		0
	.zero		64


//--------------------- .nv.global                --------------------------
	.section	.nv.global,"aw",@nobits
.nv.global:
	.type		_ZN40_INTERNAL_913e008d_4_k_cu_a9ad009a_887216thrust24THRUST_300001_SM_1000_NS12placeholders2_8E,@object
	.size		_ZN40_INTERNAL_913e008d_4_k_cu_a9ad009a_887216thrust24THRUST_300001_SM_1000_NS12placeholders2_8E,(_ZN40_INTERNAL_913e008d_4_k_cu_a9ad009a_887214cuda3std3__442_GLOBAL__N__913e008d_4_k_cu_a9ad009a_887216ignoreE - _ZN40_INTERNAL_913e008d_4_k_cu_a9ad009a_887216thrust24THRUST_300001_SM_1000_NS12placeholders2_8E)
_ZN40_INTERNAL_913e008d_4_k_cu_a9ad009a_887216thrust24THRUST_300001_SM_1000_NS12placeholders2_8E:
	.zero		1
	.type		_ZN40_INTERNAL_913e008d_4_k_cu_a9ad009a_887214cuda3std3__442_GLOBAL__N__913e008d_4_k_cu_a9ad009a_887216ignoreE,@object
	.size		_ZN40_INTERNAL_913e008d_4_k_cu_a9ad009a_887214cuda3std3__442_GLOBAL__N__913e008d_4_k_cu_a9ad009a_887216ignoreE,(_ZN40_INTERNAL_913e008d_4_k_cu_a9ad009a_887214cuda3std6ranges3__45__cpo4dataE - _ZN40_INTERNAL_913e008d_4_k_cu_a9ad009a_887214cuda3std3__442_GLOBAL__N__913e008d_4_k_cu_a9ad009a_887216ignoreE)
_ZN40_INTERNAL_913e008d_4_k_cu_a9ad009a_887214cuda3std3__442_GLOBAL__N__913e008d_4_k_cu_a9ad009a_887216ignoreE:
	.zero		1
	.type		_ZN40_INTERNAL_913e008d_4_k_cu_a9ad009a_887214cuda3std6ranges3__45__cpo4dataE,@object
	.size		_ZN40_INTERNAL_913e008d_4_k_cu_a9ad009a_887214cuda3std6ranges3__45__cpo4dataE,(_ZN40_INTERNAL_913e008d_4_k_cu_a9ad009a_887216thrust24THRUST_300001_SM_1000_NS6system3cpp3parE - _ZN40_INTERNAL_913e008d_4_k_cu_a9ad009a_887214cuda3std6ranges3__45__cpo4dataE)
_ZN40_INTERNAL_913e008d_4_k_cu_a9ad009a_887214cuda3std6ranges3__45__cpo4dataE:
	.zero		1
	.type		_ZN40_INTERNAL_913e008d_4_k_cu_a9ad009a_887216thrust24THRUST_300001_SM_1000_NS6system3cpp3parE,@object
	.size		_ZN40_INTERNAL_913e008d_4_k_cu_a9ad009a_887216thrust24THRUST_300001_SM_1000_NS6system3cpp3parE,(_ZN40_INTERNAL_913e008d_4_k_cu_a9ad009a_887214cuda3std3__45__cpo5beginE - _ZN40_INTERNAL_913e008d_4_k_cu_a9ad009a_887216thrust24THRUST_300001_SM_1000_NS6system3cpp3parE)
_ZN40_INTERNAL_913e008d_4_k_cu_a9ad009a_887216thrust24THRUST_300001_SM_1000_NS6system3cpp3parE:
	.zero		1
	.type		_ZN40_INTERNAL_913e008d_4_k_cu_a9ad009a_887214cuda3std3__45__cpo5beginE,@object
	.size		_ZN40_INTERNAL_913e008d_4_k_cu_a9ad009a_887214cuda3std3__45__cpo5beginE,(_ZN40_INTERNAL_913e008d_4_k_cu_a9ad009a_887214cuda3std6ranges3__45__cpo5beginE - _ZN40_INTERNAL_913e008d_4_k_cu_a9ad009a_887214cuda3std3__45__cpo5beginE)
_ZN40_INTERNAL_913e008d_4_k_cu_a9ad009a_887214cuda3std3__45__cpo5beginE:
	.zero		1
	.type		_ZN40_INTERNAL_913e008d_4_k_cu_a9ad009a_887214cuda3std6ranges3__45__cpo5beginE,@object
	.size		_ZN40_INTERNAL_913e008d_4_k_cu_a9ad009a_887214cuda3std6ranges3__45__cpo5beginE,(_ZN40_INTERNAL_913e008d_4_k_cu_a9ad009a_887216thrust24THRUST_300001_SM_1000_NS6deviceE - _ZN40_INTERNAL_913e008d_4_k_cu_a9ad009a_887214cuda3std6ranges3__45__cpo5beginE)
_ZN40_INTERNAL_913e008d_4_k_cu_a9ad009a_887214cuda3std6ranges3__45__cpo5beginE:
	.zero		1
	.type		_ZN40_INTERNAL_913e008d_4_k_cu_a9ad009a_887216thrust24THRUST_300001_SM_1000_NS6deviceE,@object
	.size		_ZN40_INTERNAL_913e008d_4_k_cu_a9ad009a_887216thrust24THRUST_300001_SM_1000_NS6deviceE,(_ZN40_INTERNAL_913e008d_4_k_cu_a9ad009a_887214cuda3std3__47nulloptE - _ZN40_INTERNAL_913e008d_4_k_cu_a9ad009a_887216thrust24THRUST_300001_SM_1000_NS6deviceE)
_ZN40_INTERNAL_913e008d_4_k_cu_a9ad009a_887216thrust24THRUST_300001_SM_1000_NS6deviceE:
	.zero		1
	.type		_ZN40_INTERNAL_913e008d_4_k_cu_a9ad009a_887214cuda3std3__47nulloptE,@object
	.size		_ZN40_INTERNAL_913e008d_4_k_cu_a9ad009a_887214cuda3std3__47nulloptE,(_ZN40_INTERNAL_913e008d_4_k_cu_a9ad009a_887214cuda3std6ranges3__45__cpo8distanceE - _ZN40_INTERNAL_913e008d_4_k_cu_a9ad009a_887214cuda3std3__47nulloptE)
_ZN40_INTERNAL_913e008d_4_k_cu_a9ad009a_887214cuda3std3__47nulloptE:
	.zero		1
	.type		_ZN40_INTERNAL_913e008d_4_k_cu_a9ad009a_887214cuda3std6ranges3__45__cpo8distanceE,@object
	.size		_ZN40_INTERNAL_913e008d_4_k_cu_a9ad009a_887214cuda3std6ranges3__45__cpo8distanceE,(_ZN40_INTERNAL_913e008d_4_k_cu_a9ad009a_887216thrust24THRUST_300001_SM_1000_NS12placeholders2_4E - _ZN40_INTERNAL_913e008d_4_k_cu_a9ad009a_887214cuda3std6ranges3__45__cpo8distanceE)
_ZN40_INTERNAL_913e008d_4_k_cu_a9ad009a_887214cuda3std6ranges3__45__cpo8distanceE:
	.zero		1
	.type		_ZN40_INTERNAL_913e008d_4_k_cu_a9ad009a_887216thrust24THRUST_300001_SM_1000_NS12placeholders2_4E,@object
	.size		_ZN40_INTERNAL_913e008d_4_k_cu_a9ad009a_887216thrust24THRUST_300001_SM_1000_NS12placeholders2_4E,(_ZN40_INTERNAL_913e008d_4_k_cu_a9ad009a_887214cuda3std3__45__cpo6rbeginE - _ZN40_INTERNAL_913e008d_4_k_cu_a9ad009a_887216thrust24THRUST_300001_SM_1000_NS12placeholders2_4E)
_ZN40_INTERNAL_913e008d_4_k_cu_a9ad009a_887216thrust24THRUST_300001_SM_1000_NS12placeholders2_4E:
	.zero		1
	.type		_ZN40_INTERNAL_913e008d_4_k_cu_a9ad009a_887214cuda3std3__45__cpo6rbeginE,@object
	.size		_ZN40_INTERNAL_913e008d_4_k_cu_a9ad009a_887214cuda3std3__45__cpo6rbeginE,(_ZN40_INTERNAL_913e008d_4_k_cu_a9ad009a_887214cuda3std6ranges3__45__cpo7advanceE - _ZN40_INTERNAL_913e008d_4_k_cu_a9ad009a_887214cuda3std3__45__cpo6rbeginE)
_ZN40_INTERNAL_913e008d_4_k_cu_a9ad009a_887214cuda3std3__45__cpo6rbeginE:
	.zero		1
	.type		_ZN40_INTERNAL_913e008d_4_k_cu_a9ad009a_887214cuda3std6ranges3__45__cpo7advanceE,@object
	.size		_ZN40_INTERNAL_913e008d_4_k_cu_a9ad009a_887214cuda3std6ranges3__45__cpo7advanceE,(_ZN40_INTERNAL_913e008d_4_k_cu_a9ad009a_887216thrust24THRUST_300001_SM_1000_NS12placeholders3_10E - _ZN40_INTERNAL_913e008d_4_k_cu_a9ad009a_887214cuda3std6ranges3__45__cpo7advanceE)
_ZN40_INTERNAL_913e008d_4_k_cu_a9ad009a_887214cuda3std6ranges3__45__cpo7advanceE:
	.zero		1
	.type		_ZN40_INTERNAL_913e008d_4_k_cu_a9ad009a_887216thrust24THRUST_300001_SM_1000_NS12placeholders3_10E,@object
	.size		_ZN40_INTERNAL_913e008d_4_k_cu_a9ad009a_887216thrust24THRUST_300001_SM_1000_NS12placeholders3_10E,(_ZN40_INTERNAL_913e008d_4_k_cu_a9ad009a_887214cuda3std3__48in_placeE - _ZN40_INTERNAL_913e008d_4_k_cu_a9ad009a_887216thrust24THRUST_300001_SM_1000_NS12placeholders3_10E)
_ZN40_INTERNAL_913e008d_4_k_cu_a9ad009a_887216thrust24THRUST_300001_SM_1000_NS12placeholders3_10E:
	.zero		1
	.type		_ZN40_INTERNAL_913e008d_4_k_cu_a9ad009a_887214cuda3std3__48in_placeE,@object
	.size		_ZN40_INTERNAL_913e008d_4_k_cu_a9ad009a_887214cuda3std3__48in_placeE,(_ZN40_INTERNAL_913e008d_4_k_cu_a9ad009a_887214cuda3std6ranges3__45__cpo4sizeE - _ZN40_INTERNAL_913e008d_4_k_cu_a9ad009a_887214cuda3std3__48in_placeE)
_ZN40_INTERNAL_913e008d_4_k_cu_a9ad009a_887214cuda3std3__48in_placeE:
	.zero		1
	.type		_ZN40_INTERNAL_913e008d_4_k_cu_a9ad009a_887214cuda3std6ranges3__45__cpo4sizeE,@object
	.size		_ZN40_INTERNAL_913e008d_4_k_cu_a9ad009a_887214cuda3std6ranges3__45__cpo4sizeE,(_ZN40_INTERNAL_913e008d_4_k_cu_a9ad009a_887216thrust24THRUST_300001_SM_1000_NS12placeholders2_2E - _ZN40_INTERNAL_913e008d_4_k_cu_a9ad009a_887214cuda3std6ranges3__45__cpo4sizeE)
_ZN40_INTERNAL_913e008d_4_k_cu_a9ad009a_887214cuda3std6ranges3__45__cpo4sizeE:
	.zero		1
	.type		_ZN40_INTERNAL_913e008d_4_k_cu_a9ad009a_887216thrust24THRUST_300001_SM_1000_NS12placeholders2_2E,@object
	.size		_ZN40_INTERNAL_913e008d_4_k_cu_a9ad009a_887216thrust24THRUST_300001_SM_1000_NS12placeholders2_2E,(_ZN40_INTERNAL_913e008d_4_k_cu_a9ad009a_887214cuda3std3__45__cpo6cbeginE - _ZN40_INTERNAL_913e008d_4_k_cu_a9ad009a_887216thrust24THRUST_300001_SM_1000_NS12placeholders2_2E)
_ZN40_INTERNAL_913e008d_4_k_cu_a9ad009a_887216thrust24THRUST_300001_SM_1000_NS12placeholders2_2E:
	.zero		1
	.type		_ZN40_INTERNAL_913e008d_4_k_cu_a9ad009a_887214cuda3std3__45__cpo6cbeginE,@object
	.size		_ZN40_INTERNAL_913e008d_4_k_cu_a9ad009a_887214cuda3std3__45__cpo6cbeginE,(_ZN40_INTERNAL_913e008d_4_k_cu_a9ad009a_887214cuda3std6ranges3__45__cpo6cbeginE - _ZN40_INTERNAL_913e008d_4_k_cu_a9ad009a_887214cuda3std3__45__cpo6cbeginE)
_ZN40_INTERNAL_913e008d_4_k_cu_a9ad009a_887214cuda3std3__45__cpo6cbeginE:
	.zero		1
	.type		_ZN40_INTERNAL_913e008d_4_k_cu_a9ad009a_887214cuda3std6ranges3__45__cpo6cbeginE,@object
	.size		_ZN40_INTERNAL_913e008d_4_k_cu_a9ad009a_887214cuda3std6ranges3__45__cpo6cbeginE,(_ZN40_INTERNAL_913e008d_4_k_cu_a9ad009a_887216thrust24THRUST_300001_SM_1000_NS12placeholders2_6E - _ZN40_INTERNAL_913e008d_4_k_cu_a9ad009a_887214cuda3std6ranges3__45__cpo6cbeginE)
_ZN40_INTERNAL_913e008d_4_k_cu_a9ad009a_887214cuda3std6ranges3__45__cpo6cbeginE:
	.zero		1
	.type		_ZN40_INTERNAL_913e008d_4_k_cu_a9ad009a_887216thrust24THRUST_300001_SM_1000_NS12placeholders2_6E,@object
	.size		_ZN40_INTERNAL_913e008d_4_k_cu_a9ad009a_887216thrust24THRUST_300001_SM_1000_NS12placeholders2_6E,(_ZN40_INTERNAL_913e008d_4_k_cu_a9ad009a_887214cuda3std3__45__cpo7crbeginE - _ZN40_INTERNAL_913e008d_4_k_cu_a9ad009a_887216thrust24THRUST_300001_SM_1000_NS12placeholders2_6E)
_ZN40_INTERNAL_913e008d_4_k_cu_a9ad009a_887216thrust24THRUST_300001_SM_1000_NS12placeholders2_6E:
	.zero		1
	.type		_ZN40_INTERNAL_913e008d_4_k_cu_a9ad009a_887214cuda3std3__45__cpo7crbeginE,@object
	.size		_ZN40_INTERNAL_913e008d_4_k_cu_a9ad009a_887214cuda3std3__45__cpo7crbeginE,(_ZN40_INTERNAL_913e008d_4_k_cu_a9ad009a_887214cuda3std6ranges3__45__cpo4nextE - _ZN40_INTERNAL_913e008d_4_k_cu_a9ad009a_887214cuda3std3__45__cpo7crbeginE)
_ZN40_INTERNAL_913e008d_4_k_cu_a9ad009a_887214cuda3std3__45__cpo7crbeginE:
	.zero		1
	.type		_ZN40_INTERNAL_913e008d_4_k_cu_a9ad009a_887214cuda3std6ranges3__45__cpo4nextE,@object
	.size		_ZN40_INTERNAL_913e008d_4_k_cu_a9ad009a_887214cuda3std6ranges3__45__cpo4nextE,(_ZN40_INTERNAL_913e008d_4_k_cu_a9ad009a_887214cuda3std6ranges3__45__cpo4swapE - _ZN40_INTERNAL_913e008d_4_k_cu_a9ad009a_887214cuda3std6ranges3__45__cpo4nextE)
_ZN40_INTERNAL_913e008d_4_k_cu_a9ad009a_887214cuda3std6ranges3__45__cpo4nextE:
	.zero		1
	.type		_ZN40_INTERNAL_913e008d_4_k_cu_a9ad009a_887214cuda3std6ranges3__45__cpo4swapE,@object
	.size		_ZN40_INTERNAL_913e008d_4_k_cu_a9ad009a_887214cuda3std6ranges3__45__cpo4swapE,(_ZN40_INTERNAL_913e008d_4_k_cu_a9ad009a_887216thrust24THRUST_300001_SM_1000_NS8cuda_cub10par_nosyncE - _ZN40_INTERNAL_913e008d_4_k_cu_a9ad009a_887214cuda3std6ranges3__45__cpo4swapE)
_ZN40_INTERNAL_913e008d_4_k_cu_a9ad009a_887214cuda3std6ranges3__45__cpo4swapE:
	.zero		1
	.type		_ZN40_INTERNAL_913e008d_4_k_cu_a9ad009a_887216thrust24THRUST_300001_SM_1000_NS8cuda_cub10par_nosyncE,@object
	.size		_ZN40_INTERNAL_913e008d_4_k_cu_a9ad009a_887216thrust24THRUST_300001_SM_1000_NS8cuda_cub10par_nosyncE,(_ZN40_INTERNAL_913e008d_4_k_cu_a9ad009a_887216thrust24THRUST_300001_SM_1000_NS3seqE - _ZN40_INTERNAL_913e008d_4_k_cu_a9ad009a_887216thrust24THRUST_300001_SM_1000_NS8cuda_cub10par_nosyncE)
_ZN40_INTERNAL_913e008d_4_k_cu_a9ad009a_887216thrust24THRUST_300001_SM_1000_NS8cuda_cub10par_nosyncE:
	.zero		1
	.type		_ZN40_INTERNAL_913e008d_4_k_cu_a9ad009a_887216thrust24THRUST_300001_SM_1000_NS3seqE,@object
	.size		_ZN40_INTERNAL_913e008d_4_k_cu_a9ad009a_887216thrust24THRUST_300001_SM_1000_NS3seqE,(_ZN40_INTERNAL_913e008d_4_k_cu_a9ad009a_887214cuda3std3__420unreachable_sentinelE - _ZN40_INTERNAL_913e008d_4_k_cu_a9ad009a_887216thrust24THRUST_300001_SM_1000_NS3seqE)
_ZN40_INTERNAL_913e008d_4_k_cu_a9ad009a_887216thrust24THRUST_300001_SM_1000_NS3seqE:
	.zero		1
	.type		_ZN40_INTERNAL_913e008d_4_k_cu_a9ad009a_887214cuda3std3__420unreachable_sentinelE,@object
	.size		_ZN40_INTERNAL_913e008d_4_k_cu_a9ad009a_887214cuda3std3__420unreachable_sentinelE,(_ZN40_INTERNAL_913e008d_4_k_cu_a9ad009a_887214cuda3std6ranges3__45__cpo5ssizeE - _ZN40_INTERNAL_913e008d_4_k_cu_a9ad009a_887214cuda3std3__420unreachable_sentinelE)
_ZN40_INTERNAL_913e008d_4_k_cu_a9ad009a_887214cuda3std3__420unreachable_sentinelE:
	.zero		1
	.type		_ZN40_INTERNAL_913e008d_4_k_cu_a9ad009a_887214cuda3std6ranges3__45__cpo5ssizeE,@object
	.size		_ZN40_INTERNAL_913e008d_4_k_cu_a9ad009a_887214cuda3std6ranges3__45__cpo5ssizeE,(_ZN40_INTERNAL_913e008d_4_k_cu_a9ad009a_887216thrust24THRUST_300001_SM_1000_NS12placeholders2_3E - _ZN40_INTERNAL_913e008d_4_k_cu_a9ad009a_887214cuda3std6ranges3__45__cpo5ssizeE)
_ZN40_INTERNAL_913e008d_4_k_cu_a9ad009a_887214cuda3std6ranges3__45__cpo5ssizeE:
	.zero		1
	.type		_ZN40_INTERNAL_913e008d_4_k_cu_a9ad009a_887216thrust24THRUST_300001_SM_1000_NS12placeholders2_3E,@object
	.size		_ZN40_INTERNAL_913e008d_4_k_cu_a9ad009a_887216thrust24THRUST_300001_SM_1000_NS12placeholders2_3E,(_ZN40_INTERNAL_913e008d_4_k_cu_a9ad009a_887214cuda3std3__45__cpo4cendE - _ZN40_INTERNAL_913e008d_4_k_cu_a9ad009a_887216thrust24THRUST_300001_SM_1000_NS12placeholders2_3E)
_ZN40_INTERNAL_913e008d_4_k_cu_a9ad009a_887216thrust24THRUST_300001_SM_1000_NS12placeholders2_3E:
	.zero		1
	.type		_ZN40_INTERNAL_913e008d_4_k_cu_a9ad009a_887214cuda3std3__45__cpo4cendE,@object
	.size		_ZN40_INTERNAL_913e008d_4_k_cu_a9ad009a_887214cuda3std3__45__cpo4cendE,(_ZN40_INTERNAL_913e008d_4_k_cu_a9ad009a_887214cuda3std6ranges3__45__cpo4cendE - _ZN40_INTERNAL_913e008d_4_k_cu_a9ad009a_887214cuda3std3__45__cpo4cendE)
_ZN40_INTERNAL_913e008d_4_k_cu_a9ad009a_887214cuda3std3__45__cpo4cendE:
	.zero		1
	.type		_ZN40_INTERNAL_913e008d_4_k_cu_a9ad009a_887214cuda3std6ranges3__45__cpo4cendE,@object
	.size		_ZN40_INTERNAL_913e008d_4_k_cu_a9ad009a_887214cuda3std6ranges3__45__cpo4cendE,(_ZN40_INTERNAL_913e008d_4_k_cu_a9ad009a_887216thrust24THRUST_300001_SM_1000_NS12placeholders2_7E - _ZN40_INTERNAL_913e008d_4_k_cu_a9ad009a_887214cuda3std6ranges3__45__cpo4cendE)
_ZN40_INTERNAL_913e008d_4_k_cu_a9ad009a_887214cuda3std6ranges3__45__cpo4cendE:
	.zero		1
	.type		_ZN40_INTERNAL_913e008d_4_k_cu_a9ad009a_887216thrust24THRUST_300001_SM_1000_NS12placeholders2_7E,@object
	.size		_ZN40_INTERNAL_913e008d_4_k_cu_a9ad009a_887216thrust24THRUST_300001_SM_1000_NS12placeholders2_7E,(_ZN40_INTERNAL_913e008d_4_k_cu_a9ad009a_887214cuda3std3__45__cpo5crendE - _ZN40_INTERNAL_913e008d_4_k_cu_a9ad009a_887216thrust24THRUST_300001_SM_1000_NS12placeholders2_7E)
_ZN40_INTERNAL_913e008d_4_k_cu_a9ad009a_887216thrust24THRUST_300001_SM_1000_NS12placeholders2_7E:
	.zero		1
	.type		_ZN40_INTERNAL_913e008d_4_k_cu_a9ad009a_887214cuda3std3__45__cpo5crendE,@object
	.size		_ZN40_INTERNAL_913e008d_4_k_cu_a9ad009a_887214cuda3std3__45__cpo5crendE,(_ZN40_INTERNAL_913e008d_4_k_cu_a9ad009a_887214cuda3std6ranges3__45__cpo4prevE - _ZN40_INTERNAL_913e008d_4_k_cu_a9ad009a_887214cuda3std3__45__cpo5crendE)
_ZN40_INTERNAL_913e008d_4_k_cu_a9ad009a_887214cuda3std3__45__cpo5crendE:
	.zero		1
	.type		_ZN40_INTERNAL_913e008d_4_k_cu_a9ad009a_887214cuda3std6ranges3__45__cpo4prevE,@object
	.size		_ZN40_INTERNAL_913e008d_4_k_cu_a9ad009a_887214cuda3std6ranges3__45__cpo4prevE,(_ZN40_INTERNAL_913e008d_4_k_cu_a9ad009a_887214cuda3std6ranges3__45__cpo9iter_moveE - _ZN40_INTERNAL_913e008d_4_k_cu_a9ad009a_887214cuda3std6ranges3__45__cpo4prevE)
_ZN40_INTERNAL_913e008d_4_k_cu_a9ad009a_887214cuda3std6ranges3__45__cpo4prevE:
	.zero		1
	.type		_ZN40_INTERNAL_913e008d_4_k_cu_a9ad009a_887214cuda3std6ranges3__45__cpo9iter_moveE,@object
	.size		_ZN40_INTERNAL_913e008d_4_k_cu_a9ad009a_887214cuda3std6ranges3__45__cpo9iter_moveE,(_ZN40_INTERNAL_913e008d_4_k_cu_a9ad009a_887216thrust24THRUST_300001_SM_1000_NS6system6detail10sequential3seqE - _ZN40_INTERNAL_913e008d_4_k_cu_a9ad009a_887214cuda3std6ranges3__45__cpo9iter_moveE)
_ZN40_INTERNAL_913e008d_4_k_cu_a9ad009a_887214cuda3std6ranges3__45__cpo9iter_moveE:
	.zero		1
	.type		_ZN40_INTERNAL_913e008d_4_k_cu_a9ad009a_887216thrust24THRUST_300001_SM_1000_NS6system6detail10sequential3seqE,@object
	.size		_ZN40_INTERNAL_913e008d_4_k_cu_a9ad009a_887216thrust24THRUST_300001_SM_1000_NS6system6detail10sequential3seqE,(_ZN40_INTERNAL_913e008d_4_k_cu_a9ad009a_887216thrust24THRUST_300001_SM_1000_NS12placeholders2_9E - _ZN40_INTERNAL_913e008d_4_k_cu_a9ad009a_887216thrust24THRUST_300001_SM_1000_NS6system6detail10sequential3seqE)
_ZN40_INTERNAL_913e008d_4_k_cu_a9ad009a_887216thrust24THRUST_300001_SM_1000_NS6system6detail10sequential3seqE:
	.zero		1
	.type		_ZN40_INTERNAL_913e008d_4_k_cu_a9ad009a_887216thrust24THRUST_300001_SM_1000_NS12placeholders2_9E,@object
	.size		_ZN40_INTERNAL_913e008d_4_k_cu_a9ad009a_887216thrust24THRUST_300001_SM_1000_NS12placeholders2_9E,(_ZN40_INTERNAL_913e008d_4_k_cu_a9ad009a_887214cuda3std3__419piecewise_constructE - _ZN40_INTERNAL_913e008d_4_k_cu_a9ad009a_887216thrust24THRUST_300001_SM_1000_NS12placeholders2_9E)
_ZN40_INTERNAL_913e008d_4_k_cu_a9ad009a_887216thrust24THRUST_300001_SM_1000_NS12placeholders2_9E:
	.zero		1
	.type		_ZN40_INTERNAL_913e008d_4_k_cu_a9ad009a_887214cuda3std3__419piecewise_constructE,@object
	.size		_ZN40_INTERNAL_913e008d_4_k_cu_a9ad009a_887214cuda3std3__419piecewise_constructE,(_ZN40_INTERNAL_913e008d_4_k_cu_a9ad009a_887214cuda3std6ranges3__45__cpo5cdataE - _ZN40_INTERNAL_913e008d_4_k_cu_a9ad009a_887214cuda3std3__419piecewise_constructE)
_ZN40_INTERNAL_913e008d_4_k_cu_a9ad009a_887214cuda3std3__419piecewise_constructE:
	.zero		1
	.type		_ZN40_INTERNAL_913e008d_4_k_cu_a9ad009a_887214cuda3std6ranges3__45__cpo5cdataE,@object
	.size		_ZN40_INTERNAL_913e008d_4_k_cu_a9ad009a_887214cuda3std6ranges3__45__cpo5cdataE,(_ZN40_INTERNAL_913e008d_4_k_cu_a9ad009a_887216thrust24THRUST_300001_SM_1000_NS12placeholders2_1E - _ZN40_INTERNAL_913e008d_4_k_cu_a9ad009a_887214cuda3std6ranges3__45__cpo5cdataE)
_ZN40_INTERNAL_913e008d_4_k_cu_a9ad009a_887214cuda3std6ranges3__45__cpo5cdataE:
	.zero		1
	.type		_ZN40_INTERNAL_913e008d_4_k_cu_a9ad009a_887216thrust24THRUST_300001_SM_1000_NS12placeholders2_1E,@object
	.size		_ZN40_INTERNAL_913e008d_4_k_cu_a9ad009a_887216thrust24THRUST_300001_SM_1000_NS12placeholders2_1E,(_ZN40_INTERNAL_913e008d_4_k_cu_a9ad009a_887214cuda3std3__45__cpo3endE - _ZN40_INTERNAL_913e008d_4_k_cu_a9ad009a_887216thrust24THRUST_300001_SM_1000_NS12placeholders2_1E)
_ZN40_INTERNAL_913e008d_4_k_cu_a9ad009a_887216thrust24THRUST_300001_SM_1000_NS12placeholders2_1E:
	.zero		1
	.type		_ZN40_INTERNAL_913e008d_4_k_cu_a9ad009a_887214cuda3std3__45__cpo3endE,@object
	.size		_ZN40_INTERNAL_913e008d_4_k_cu_a9ad009a_887214cuda3std3__45__cpo3endE,(_ZN40_INTERNAL_913e008d_4_k_cu_a9ad009a_887214cuda3std6ranges3__45__cpo3endE - _ZN40_INTERNAL_913e008d_4_k_cu_a9ad009a_887214cuda3std3__45__cpo3endE)
_ZN40_INTERNAL_913e008d_4_k_cu_a9ad009a_887214cuda3std3__45__cpo3endE:
	.zero		1
	.type		_ZN40_INTERNAL_913e008d_4_k_cu_a9ad009a_887214cuda3std6ranges3__45__cpo3endE,@object
	.size		_ZN40_INTERNAL_913e008d_4_k_cu_a9ad009a_887214cuda3std6ranges3__45__cpo3endE,(_ZN40_INTERNAL_913e008d_4_k_cu_a9ad009a_887216thrust24THRUST_300001_SM_1000_NS12placeholders2_5E - _ZN40_INTERNAL_913e008d_4_k_cu_a9ad009a_887214cuda3std6ranges3__45__cpo3endE)
_ZN40_INTERNAL_913e008d_4_k_cu_a9ad009a_887214cuda3std6ranges3__45__cpo3endE:
	.zero		1
	.type		_ZN40_INTERNAL_913e008d_4_k_cu_a9ad009a_887216thrust24THRUST_300001_SM_1000_NS12placeholders2_5E,@object
	.size		_ZN40_INTERNAL_913e008d_4_k_cu_a9ad009a_887216thrust24THRUST_300001_SM_1000_NS12placeholders2_5E,(_ZN40_INTERNAL_913e008d_4_k_cu_a9ad009a_887214cuda3std3__45__cpo4rendE - _ZN40_INTERNAL_913e008d_4_k_cu_a9ad009a_887216thrust24THRUST_300001_SM_1000_NS12placeholders2_5E)
_ZN40_INTERNAL_913e008d_4_k_cu_a9ad009a_887216thrust24THRUST_300001_SM_1000_NS12placeholders2_5E:
	.zero		1
	.type		_ZN40_INTERNAL_913e008d_4_k_cu_a9ad009a_887214cuda3std3__45__cpo4rendE,@object
	.size		_ZN40_INTERNAL_913e008d_4_k_cu_a9ad009a_887214cuda3std3__45__cpo4rendE,(_ZN40_INTERNAL_913e008d_4_k_cu_a9ad009a_887214cuda3std6ranges3__45__cpo9iter_swapE - _ZN40_INTERNAL_913e008d_4_k_cu_a9ad009a_887214cuda3std3__45__cpo4rendE)
_ZN40_INTERNAL_913e008d_4_k_cu_a9ad009a_887214cuda3std3__45__cpo4rendE:
	.zero		1
	.type		_ZN40_INTERNAL_913e008d_4_k_cu_a9ad009a_887214cuda3std6ranges3__45__cpo9iter_swapE,@object
	.size		_ZN40_INTERNAL_913e008d_4_k_cu_a9ad009a_887214cuda3std6ranges3__45__cpo9iter_swapE,(_ZN40_INTERNAL_913e008d_4_k_cu_a9ad009a_887214cuda3std3__48unexpectE - _ZN40_INTERNAL_913e008d_4_k_cu_a9ad009a_887214cuda3std6ranges3__45__cpo9iter_swapE)
_ZN40_INTERNAL_913e008d_4_k_cu_a9ad009a_887214cuda3std6ranges3__45__cpo9iter_swapE:
	.zero		1
	.type		_ZN40_INTERNAL_913e008d_4_k_cu_a9ad009a_887214cuda3std3__48unexpectE,@object
	.size		_ZN40_INTERNAL_913e008d_4_k_cu_a9ad009a_887214cuda3std3__48unexpectE,(_ZN40_INTERNAL_913e008d_4_k_cu_a9ad009a_887216thrust24THRUST_300001_SM_1000_NS8cuda_cub3parE - _ZN40_INTERNAL_913e008d_4_k_cu_a9ad009a_887214cuda3std3__48unexpectE)
_ZN40_INTERNAL_913e008d_4_k_cu_a9ad009a_887214cuda3std3__48unexpectE:
	.zero		1
	.type		_ZN40_INTERNAL_913e008d_4_k_cu_a9ad009a_887216thrust24THRUST_300001_SM_1000_NS8cuda_cub3parE,@object
	.size		_ZN40_INTERNAL_913e008d_4_k_cu_a9ad009a_887216thrust24THRUST_300001_SM_1000_NS8cuda_cub3parE,(.L_38 - _ZN40_INTERNAL_913e008d_4_k_cu_a9ad009a_887216thrust24THRUST_300001_SM_1000_NS8cuda_cub3parE)
_ZN40_INTERNAL_913e008d_4_k_cu_a9ad009a_887216thrust24THRUST_300001_SM_1000_NS8cuda_cub3parE:
	.zero		1
.L_38:


//--------------------- .nv.constant0._ZN3cub18CUB_300001_SM_10006detail11EmptyKernelIvEEvv --------------------------
	.section	.nv.constant0._ZN3cub18CUB_300001_SM_10006detail11EmptyKernelIvEEvv,"a",@progbits
	.sectionflags	@""
	.align	4
.nv.constant0._ZN3cub18CUB_300001_SM_10006detail11EmptyKernelIvEEvv:
	.zero		896


//--------------------- SYMBOLS --------------------------

	.type		.nv.reservedSmem.offset0,@object
	.size		.nv.reservedSmem.offset0,0x4
